//
// Generated by NVIDIA NVVM Compiler
//
// Compiler Build ID: CL-36424714
// Cuda compilation tools, release 13.0, V13.0.88
// Based on NVVM 20.0.0
//

.version 9.0
.target sm_100
.address_size 64

	// .globl	_Z9count_keyPiS_i

.visible .entry _Z9count_keyPiS_i(
	.param .u64 .ptr .align 1 _Z9count_keyPiS_i_param_0,
	.param .u64 .ptr .align 1 _Z9count_keyPiS_i_param_1,
	.param .u32 _Z9count_keyPiS_i_param_2
)
{
	.reg .pred 	%p<2>;
	.reg .b32 	%r<8>;
	.reg .b64 	%rd<9>;

	ld.param.u64 	%rd1, [_Z9count_keyPiS_i_param_0];
	ld.param.u64 	%rd2, [_Z9count_keyPiS_i_param_1];
	ld.param.u32 	%r2, [_Z9count_keyPiS_i_param_2];
	mov.u32 	%r3, %ctaid.x;
	mov.u32 	%r4, %ntid.x;
	mov.u32 	%r5, %tid.x;
	mad.lo.s32 	%r1, %r3, %r4, %r5;
	setp.ge.s32 	%p1, %r1, %r2;
	@%p1 bra 	$L__BB0_2;
	cvta.to.global.u64 	%rd3, %rd2;
	cvta.to.global.u64 	%rd4, %rd1;
	mul.wide.s32 	%rd5, %r1, 4;
	add.s64 	%rd6, %rd3, %rd5;
	ld.global.u32 	%r6, [%rd6];
	mul.wide.s32 	%rd7, %r6, 4;
	add.s64 	%rd8, %rd4, %rd7;
	atom.global.add.u32 	%r7, [%rd8], 1;
$L__BB0_2:
	ret;

}
	// .globl	_Z11culc_offsetPiS_i
.visible .entry _Z11culc_offsetPiS_i(
	.param .u64 .ptr .align 1 _Z11culc_offsetPiS_i_param_0,
	.param .u64 .ptr .align 1 _Z11culc_offsetPiS_i_param_1,
	.param .u32 _Z11culc_offsetPiS_i_param_2
)
{
	.reg .pred 	%p<8>;
	.reg .b32 	%r<42>;
	.reg .b64 	%rd<19>;

	ld.param.u64 	%rd10, [_Z11culc_offsetPiS_i_param_0];
	ld.param.u64 	%rd11, [_Z11culc_offsetPiS_i_param_1];
	ld.param.u32 	%r19, [_Z11culc_offsetPiS_i_param_2];
	cvta.to.global.u64 	%rd1, %rd11;
	cvta.to.global.u64 	%rd2, %rd10;
	mov.u32 	%r20, %ctaid.x;
	mov.u32 	%r21, %ntid.x;
	mul.lo.s32 	%r1, %r20, %r21;
	mov.u32 	%r2, %tid.x;
	add.s32 	%r37, %r1, %r2;
	setp.ge.s32 	%p1, %r37, %r19;
	setp.lt.s32 	%p2, %r19, 1;
	or.pred  	%p3, %p1, %p2;
	@%p3 bra 	$L__BB1_7;
	add.s32 	%r23, %r19, -1;
	sub.s32 	%r24, %r23, %r37;
	min.u32 	%r25, %r24, %r23;
	add.s32 	%r4, %r25, 1;
	and.b32  	%r5, %r4, 3;
	setp.lt.u32 	%p4, %r25, 3;
	mov.b32 	%r39, 0;
	@%p4 bra 	$L__BB1_4;
	and.b32  	%r39, %r4, -4;
	neg.s32 	%r38, %r39;
	add.s64 	%rd17, %rd2, 8;
	add.s64 	%rd4, %rd1, 8;
$L__BB1_3:
	mul.wide.s32 	%rd12, %r37, 4;
	add.s64 	%rd13, %rd4, %rd12;
	ld.global.u32 	%r26, [%rd17+-8];
	atom.global.add.u32 	%r27, [%rd13+-8], %r26;
	ld.global.u32 	%r28, [%rd17+-4];
	atom.global.add.u32 	%r29, [%rd13+-4], %r28;
	ld.global.u32 	%r30, [%rd17];
	atom.global.add.u32 	%r31, [%rd13], %r30;
	ld.global.u32 	%r32, [%rd17+4];
	atom.global.add.u32 	%r33, [%rd13+4], %r32;
	add.s32 	%r38, %r38, 4;
	add.s64 	%rd17, %rd17, 16;
	add.s32 	%r37, %r37, 4;
	setp.ne.s32 	%p5, %r38, 0;
	@%p5 bra 	$L__BB1_3;
$L__BB1_4:
	setp.eq.s32 	%p6, %r5, 0;
	@%p6 bra 	$L__BB1_7;
	mul.wide.u32 	%rd14, %r39, 4;
	add.s64 	%rd18, %rd2, %rd14;
	add.s32 	%r34, %r2, %r39;
	add.s32 	%r41, %r34, %r1;
	neg.s32 	%r40, %r5;
$L__BB1_6:
	.pragma "nounroll";
	mul.wide.s32 	%rd15, %r41, 4;
	add.s64 	%rd16, %rd1, %rd15;
	ld.global.u32 	%r35, [%rd18];
	atom.global.add.u32 	%r36, [%rd16], %r35;
	add.s64 	%rd18, %rd18, 4;
	add.s32 	%r41, %r41, 1;
	add.s32 	%r40, %r40, 1;
	setp.ne.s32 	%p7, %r40, 0;
	@%p7 bra 	$L__BB1_6;
$L__BB1_7:
	ret;

}
	// .globl	_Z7set_keyPiS_ii
.visible .entry _Z7set_keyPiS_ii(
	.param .u64 .ptr .align 1 _Z7set_keyPiS_ii_param_0,
	.param .u64 .ptr .align 1 _Z7set_keyPiS_ii_param_1,
	.param .u32 _Z7set_keyPiS_ii_param_2,
	.param .u32 _Z7set_keyPiS_ii_param_3
)
{
	.reg .pred 	%p<5>;
	.reg .b32 	%r<14>;
	.reg .b64 	%rd<9>;

	ld.param.u64 	%rd2, [_Z7set_keyPiS_ii_param_0];
	ld.param.u64 	%rd3, [_Z7set_keyPiS_ii_param_1];
	ld.param.u32 	%r5, [_Z7set_keyPiS_ii_param_2];
	ld.param.u32 	%r6, [_Z7set_keyPiS_ii_param_3];
	mov.u32 	%r7, %ctaid.x;
	mov.u32 	%r8, %ntid.x;
	mov.u32 	%r9, %tid.x;
	mad.lo.s32 	%r1, %r7, %r8, %r9;
	setp.lt.s32 	%p1, %r6, 1;
	mov.u32 	%r13, %r1;
	@%p1 bra 	$L__BB2_4;
	cvta.to.global.u64 	%rd1, %rd2;
	mov.b32 	%r12, 0;
$L__BB2_2:
	mul.wide.u32 	%rd4, %r12, 4;
	add.s64 	%rd5, %rd1, %rd4;
	ld.global.u32 	%r11, [%rd5];
	setp.gt.s32 	%p2, %r11, %r1;
	mov.u32 	%r13, %r12;
	@%p2 bra 	$L__BB2_4;
	add.s32 	%r12, %r12, 1;
	setp.ne.s32 	%p3, %r12, %r6;
	mov.u32 	%r13, %r1;
	@%p3 bra 	$L__BB2_2;
$L__BB2_4:
	setp.ge.s32 	%p4, %r1, %r5;
	@%p4 bra 	$L__BB2_6;
	cvta.to.global.u64 	%rd6, %rd3;
	mul.wide.s32 	%rd7, %r1, 4;
	add.s64 	%rd8, %rd6, %rd7;
	st.global.u32 	[%rd8], %r13;
$L__BB2_6:
	ret;

}


// ===== COMPILED SASS (sm_100) =====

	.target	sm_100

	.elftype	@"ET_EXEC"


//--------------------- .note.nv.tkinfo           --------------------------
	.section	.note.nv.tkinfo,"",@"SHT_NOTE"
	.sectionflags	@"SHF_NOTE_NV_TKINFO"
	.tkinfo
        /*0018*/ 	.word	0x00000002
        /*0030*/ 	.string	""
        /*0030*/ 	.string	"ptxas"
        /*0030*/ 	.string	"Cuda compilation tools, release 13.0, V13.0.88"
        /*0030*/ 	.string	"Build cuda_13.0.r13.0/compiler.36424714_0"
        /*0030*/ 	.string	"-arch sm_100 -m 64 "



//--------------------- .note.nv.cuinfo           --------------------------
	.section	.note.nv.cuinfo,"",@"SHT_NOTE"
	.sectionflags	@"SHF_NOTE_NV_CUINFO"
        /*0018*/ 	.short	0x0002
        /*001a*/ 	.short	0x0064
        /*001c*/ 	.short	0x0082
	.zero		2


//--------------------- .nv.info                  --------------------------
	.section	.nv.info,"",@"SHT_CUDA_INFO"
	.align	4


	//----- nvinfo : EIATTR_REGCOUNT
	.align		4
        /*0000*/ 	.byte	0x04, 0x2f
        /*0002*/ 	.short	(.L_1 - .L_0)
	.align		4
.L_0:
        /*0004*/ 	.word	index@(_Z9count_keyPiS_i)
        /*0008*/ 	.word	0x0000000a


	//----- nvinfo : EIATTR_FRAME_SIZE
	.align		4
.L_1:
        /*000c*/ 	.byte	0x04, 0x11
        /*000e*/ 	.short	(.L_3 - .L_2)
	.align		4
.L_2:
        /*0010*/ 	.word	index@(_Z9count_keyPiS_i)
        /*0014*/ 	.word	0x00000000


	//----- nvinfo : EIATTR_REGCOUNT
	.align		4
.L_3:
        /*0018*/ 	.byte	0x04, 0x2f
        /*001a*/ 	.short	(.L_5 - .L_4)
	.align		4
.L_4:
        /*001c*/ 	.word	index@(_Z11culc_offsetPiS_i)
        /*0020*/ 	.word	0x00000018


	//----- nvinfo : EIATTR_FRAME_SIZE
	.align		4
.L_5:
        /*0024*/ 	.byte	0x04, 0x11
        /*0026*/ 	.short	(.L_7 - .L_6)
	.align		4
.L_6:
        /*0028*/ 	.word	index@(_Z11culc_offsetPiS_i)
        /*002c*/ 	.word	0x00000000


	//----- nvinfo : EIATTR_REGCOUNT
	.align		4
.L_7:
        /*0030*/ 	.byte	0x04, 0x2f
        /*0032*/ 	.short	(.L_9 - .L_8)
	.align		4
.L_8:
        /*0034*/ 	.word	index@(_Z7set_keyPiS_ii)
        /*0038*/ 	.word	0x0000000c


	//----- nvinfo : EIATTR_FRAME_SIZE
	.align		4
.L_9:
        /*003c*/ 	.byte	0x04, 0x11
        /*003e*/ 	.short	(.L_11 - .L_10)
	.align		4
.L_10:
        /*0040*/ 	.word	index@(_Z7set_keyPiS_ii)
        /*0044*/ 	.word	0x00000000


	//----- nvinfo : EIATTR_MIN_STACK_SIZE
	.align		4
.L_11:
        /*0048*/ 	.byte	0x04, 0x12
        /*004a*/ 	.short	(.L_13 - .L_12)
	.align		4
.L_12:
        /*004c*/ 	.word	index@(_Z7set_keyPiS_ii)
        /*0050*/ 	.word	0x00000000


	//----- nvinfo : EIATTR_MIN_STACK_SIZE
	.align		4
.L_13:
        /*0054*/ 	.byte	0x04, 0x12
        /*0056*/ 	.short	(.L_15 - .L_14)
	.align		4
.L_14:
        /*0058*/ 	.word	index@(_Z11culc_offsetPiS_i)
        /*005c*/ 	.word	0x00000000


	//----- nvinfo : EIATTR_MIN_STACK_SIZE
	.align		4
.L_15:
        /*0060*/ 	.byte	0x04, 0x12
        /*0062*/ 	.short	(.L_17 - .L_16)
	.align		4
.L_16:
        /*0064*/ 	.word	index@(_Z9count_keyPiS_i)
        /*0068*/ 	.word	0x00000000
.L_17:


//--------------------- .nv.compat                --------------------------
	.section	.nv.compat,"",@"SHT_CUDA_COMPAT_INFO"
	.align	4
        /*0000*/ 	.byte	0x02, 0x09, 0x00, 0x00, 0x02, 0x02, 0x01, 0x00, 0x02, 0x05, 0x05, 0x00, 0x03, 0x07, 0x01, 0x01
        /*0010*/ 	.byte	0x02, 0x03, 0x00, 0x00, 0x02, 0x06, 0x01, 0x00, 0x04, 0x0b, 0x08, 0x00, 0x09, 0x00, 0x00, 0x00
        /*0020*/ 	.byte	0x00, 0x00, 0x00, 0x00


//--------------------- .nv.info._Z7set_keyPiS_ii --------------------------
	.section	.nv.info._Z7set_keyPiS_ii,"",@"SHT_CUDA_INFO"
	.sectionflags	@""
	.align	4


	//----- nvinfo : EIATTR_CUDA_API_VERSION
	.align		4
        /*0000*/ 	.byte	0x04, 0x37
        /*0002*/ 	.short	(.L_19 - .L_18)
.L_18:
        /*0004*/ 	.word	0x00000082


	//----- nvinfo : EIATTR_KPARAM_INFO
	.align		4
.L_19:
        /*0008*/ 	.byte	0x04, 0x17
        /*000a*/ 	.short	(.L_21 - .L_20)
.L_20:
        /*000c*/ 	.word	0x00000000
        /*0010*/ 	.short	0x0003
        /*0012*/ 	.short	0x0014
        /*0014*/ 	.byte	0x00, 0xf0, 0x11, 0x00


	//----- nvinfo : EIATTR_KPARAM_INFO
	.align		4
.L_21:
        /*0018*/ 	.byte	0x04, 0x17
        /*001a*/ 	.short	(.L_23 - .L_22)
.L_22:
        /*001c*/ 	.word	0x00000000
        /*0020*/ 	.short	0x0002
        /*0022*/ 	.short	0x0010
        /*0024*/ 	.byte	0x00, 0xf0, 0x11, 0x00


	//----- nvinfo : EIATTR_KPARAM_INFO
	.align		4
.L_23:
        /*0028*/ 	.byte	0x04, 0x17
        /*002a*/ 	.short	(.L_25 - .L_24)
.L_24:
        /*002c*/ 	.word	0x00000000
        /*0030*/ 	.short	0x0001
        /*0032*/ 	.short	0x0008
        /*0034*/ 	.byte	0x00, 0xf5, 0x21, 0x00


	//----- nvinfo : EIATTR_KPARAM_INFO
	.align		4
.L_25:
        /*0038*/ 	.byte	0x04, 0x17
        /*003a*/ 	.short	(.L_27 - .L_26)
.L_26:
        /*003c*/ 	.word	0x00000000
        /*0040*/ 	.short	0x0000
        /*0042*/ 	.short	0x0000
        /*0044*/ 	.byte	0x00, 0xf5, 0x21, 0x00


	//----- nvinfo : EIATTR_SPARSE_MMA_MASK
	.align		4
.L_27:
        /*0048*/ 	.byte	0x03, 0x50
        /*004a*/ 	.short	0x0000


	//----- nvinfo : EIATTR_MAXREG_COUNT
	.align		4
        /*004c*/ 	.byte	0x03, 0x1b
        /*004e*/ 	.short	0x00ff


	//----- nvinfo : EIATTR_MERCURY_ISA_VERSION
	.align		4
        /*0050*/ 	.byte	0x03, 0x5f
        /*0052*/ 	.short	0x0101


	//----- nvinfo : EIATTR_VRC_CTA_INIT_COUNT
	.align		4
        /*0054*/ 	.byte	0x02, 0x4a
	.zero		1
	.zero		1


	//----- nvinfo : EIATTR_EXIT_INSTR_OFFSETS
	.align		4
        /*0058*/ 	.byte	0x04, 0x1c
        /*005a*/ 	.short	(.L_29 - .L_28)


	//   ....[0]....
.L_28:
        /*005c*/ 	.word	0x00000190


	//   ....[1]....
        /*0060*/ 	.word	0x000001d0


	//----- nvinfo : EIATTR_CRS_STACK_SIZE
	.align		4
.L_29:
        /*0064*/ 	.byte	0x04, 0x1e
        /*0066*/ 	.short	(.L_31 - .L_30)
.L_30:
        /*0068*/ 	.word	0x00000000


	//----- nvinfo : EIATTR_CBANK_PARAM_SIZE
	.align		4
.L_31:
        /*006c*/ 	.byte	0x03, 0x19
        /*006e*/ 	.short	0x0018


	//----- nvinfo : EIATTR_PARAM_CBANK
	.align		4
        /*0070*/ 	.byte	0x04, 0x0a
        /*0072*/ 	.short	(.L_33 - .L_32)
	.align		4
.L_32:
        /*0074*/ 	.word	index@(.nv.constant0._Z7set_keyPiS_ii)
        /*0078*/ 	.short	0x0380
        /*007a*/ 	.short	0x0018


	//----- nvinfo : EIATTR_SW_WAR
	.align		4
.L_33:
        /*007c*/ 	.byte	0x04, 0x36
        /*007e*/ 	.short	(.L_35 - .L_34)
.L_34:
        /*0080*/ 	.word	0x00000008
.L_35:


//--------------------- .nv.info._Z11culc_offsetPiS_i --------------------------
	.section	.nv.info._Z11culc_offsetPiS_i,"",@"SHT_CUDA_INFO"
	.sectionflags	@""
	.align	4


	//----- nvinfo : EIATTR_CUDA_API_VERSION
	.align		4
        /*0000*/ 	.byte	0x04, 0x37
        /*0002*/ 	.short	(.L_37 - .L_36)
.L_36:
        /*0004*/ 	.word	0x00000082


	//----- nvinfo : EIATTR_KPARAM_INFO
	.align		4
.L_37:
        /*0008*/ 	.byte	0x04, 0x17
        /*000a*/ 	.short	(.L_39 - .L_38)
.L_38:
        /*000c*/ 	.word	0x00000000
        /*0010*/ 	.short	0x0002
        /*0012*/ 	.short	0x0010
        /*0014*/ 	.byte	0x00, 0xf0, 0x11, 0x00


	//----- nvinfo : EIATTR_KPARAM_INFO
	.align		4
.L_39:
        /*0018*/ 	.byte	0x04, 0x17
        /*001a*/ 	.short	(.L_41 - .L_40)
.L_40:
        /*001c*/ 	.word	0x00000000
        /*0020*/ 	.short	0x0001
        /*0022*/ 	.short	0x0008
        /*0024*/ 	.byte	0x00, 0xf5, 0x21, 0x00


	//----- nvinfo : EIATTR_KPARAM_INFO
	.align		4
.L_41:
        /*0028*/ 	.byte	0x04, 0x17
        /*002a*/ 	.short	(.L_43 - .L_42)
.L_42:
        /*002c*/ 	.word	0x00000000
        /*0030*/ 	.short	0x0000
        /*0032*/ 	.short	0x0000
        /*0034*/ 	.byte	0x00, 0xf5, 0x21, 0x00


	//----- nvinfo : EIATTR_SPARSE_MMA_MASK
	.align		4
.L_43:
        /*0038*/ 	.byte	0x03, 0x50
        /*003a*/ 	.short	0x0000


	//----- nvinfo : EIATTR_MAXREG_COUNT
	.align		4
        /*003c*/ 	.byte	0x03, 0x1b
        /*003e*/ 	.short	0x00ff


	//----- nvinfo : EIATTR_MERCURY_ISA_VERSION
	.align		4
        /*0040*/ 	.byte	0x03, 0x5f
        /*0042*/ 	.short	0x0101


	//----- nvinfo : EIATTR_VRC_CTA_INIT_COUNT
	.align		4
        /*0044*/ 	.byte	0x02, 0x4a
	.zero		1
	.zero		1


	//----- nvinfo : EIATTR_EXIT_INSTR_OFFSETS
	.align		4
        /*0048*/ 	.byte	0x04, 0x1c
        /*004a*/ 	.short	(.L_45 - .L_44)


	//   ....[0]....
.L_44:
        /*004c*/ 	.word	0x00000090


	//   ....[1]....
        /*0050*/ 	.word	0x000002f0


	//   ....[2]....
        /*0054*/ 	.word	0x00000420


	//----- nvinfo : EIATTR_CRS_STACK_SIZE
	.align		4
.L_45:
        /*0058*/ 	.byte	0x04, 0x1e
        /*005a*/ 	.short	(.L_47 - .L_46)
.L_46:
        /*005c*/ 	.word	0x00000000


	//----- nvinfo : EIATTR_CBANK_PARAM_SIZE
	.align		4
.L_47:
        /*0060*/ 	.byte	0x03, 0x19
        /*0062*/ 	.short	0x0014


	//----- nvinfo : EIATTR_PARAM_CBANK
	.align		4
        /*0064*/ 	.byte	0x04, 0x0a
        /*0066*/ 	.short	(.L_49 - .L_48)
	.align		4
.L_48:
        /*0068*/ 	.word	index@(.nv.constant0._Z11culc_offsetPiS_i)
        /*006c*/ 	.short	0x0380
        /*006e*/ 	.short	0x0014


	//----- nvinfo : EIATTR_SW_WAR
	.align		4
.L_49:
        /*0070*/ 	.byte	0x04, 0x36
        /*0072*/ 	.short	(.L_51 - .L_50)
.L_50:
        /*0074*/ 	.word	0x00000008
.L_51:


//--------------------- .nv.info._Z9count_keyPiS_i --------------------------
	.section	.nv.info._Z9count_keyPiS_i,"",@"SHT_CUDA_INFO"
	.sectionflags	@""
	.align	4


	//----- nvinfo : EIATTR_CUDA_API_VERSION
	.align		4
        /*0000*/ 	.byte	0x04, 0x37
        /*0002*/ 	.short	(.L_53 - .L_52)
.L_52:
        /*0004*/ 	.word	0x00000082


	//----- nvinfo : EIATTR_KPARAM_INFO
	.align		4
.L_53:
        /*0008*/ 	.byte	0x04, 0x17
        /*000a*/ 	.short	(.L_55 - .L_54)
.L_54:
        /*000c*/ 	.word	0x00000000
        /*0010*/ 	.short	0x0002
        /*0012*/ 	.short	0x0010
        /*0014*/ 	.byte	0x00, 0xf0, 0x11, 0x00


	//----- nvinfo : EIATTR_KPARAM_INFO
	.align		4
.L_55:
        /*0018*/ 	.byte	0x04, 0x17
        /*001a*/ 	.short	(.L_57 - .L_56)
.L_56:
        /*001c*/ 	.word	0x00000000
        /*0020*/ 	.short	0x0001
        /*0022*/ 	.short	0x0008
        /*0024*/ 	.byte	0x00, 0xf5, 0x21, 0x00


	//----- nvinfo : EIATTR_KPARAM_INFO
	.align		4
.L_57:
        /*0028*/ 	.byte	0x04, 0x17
        /*002a*/ 	.short	(.L_59 - .L_58)
.L_58:
        /*002c*/ 	.word	0x00000000
        /*0030*/ 	.short	0x0000
        /*0032*/ 	.short	0x0000
        /*0034*/ 	.byte	0x00, 0xf5, 0x21, 0x00


	//----- nvinfo : EIATTR_SPARSE_MMA_MASK
	.align		4
.L_59:
        /*0038*/ 	.byte	0x03, 0x50
        /*003a*/ 	.short	0x0000


	//----- nvinfo : EIATTR_MAXREG_COUNT
	.align		4
        /*003c*/ 	.byte	0x03, 0x1b
        /*003e*/ 	.short	0x00ff


	//----- nvinfo : EIATTR_MERCURY_ISA_VERSION
	.align		4
        /*0040*/ 	.byte	0x03, 0x5f
        /*0042*/ 	.short	0x0101


	//----- nvinfo : EIATTR_VRC_CTA_INIT_COUNT
	.align		4
        /*0044*/ 	.byte	0x02, 0x4a
	.zero		1
	.zero		1


	//----- nvinfo : EIATTR_EXIT_INSTR_OFFSETS
	.align		4
        /*0048*/ 	.byte	0x04, 0x1c
        /*004a*/ 	.short	(.L_61 - .L_60)


	//   ....[0]....
.L_60:
        /*004c*/ 	.word	0x00000070


	//   ....[1]....
        /*0050*/ 	.word	0x00000100


	//----- nvinfo : EIATTR_CBANK_PARAM_SIZE
	.align		4
.L_61:
        /*0054*/ 	.byte	0x03, 0x19
        /*0056*/ 	.short	0x0014


	//----- nvinfo : EIATTR_PARAM_CBANK
	.align		4
        /*0058*/ 	.byte	0x04, 0x0a
        /*005a*/ 	.short	(.L_63 - .L_62)
	.align		4
.L_62:
        /*005c*/ 	.word	index@(.nv.constant0._Z9count_keyPiS_i)
        /*0060*/ 	.short	0x0380
        /*0062*/ 	.short	0x0014


	//----- nvinfo : EIATTR_SW_WAR
	.align		4
.L_63:
        /*0064*/ 	.byte	0x04, 0x36
        /*0066*/ 	.short	(.L_65 - .L_64)
.L_64:
        /*0068*/ 	.word	0x00000008
.L_65:


//--------------------- .nv.callgraph             --------------------------
	.section	.nv.callgraph,"",@"SHT_CUDA_CALLGRAPH"
	.align	4
	.sectionentsize	8
	.align		4
        /*0000*/ 	.word	0x00000000
	.align		4
        /*0004*/ 	.word	0xffffffff
	.align		4
        /*0008*/ 	.word	0x00000000
	.align		4
        /*000c*/ 	.word	0xfffffffe
	.align		4
        /*0010*/ 	.word	0x00000000
	.align		4
        /*0014*/ 	.word	0xfffffffd
	.align		4
        /*0018*/ 	.word	0x00000000
	.align		4
        /*001c*/ 	.word	0xfffffffc


//--------------------- .text._Z7set_keyPiS_ii    --------------------------
	.section	.text._Z7set_keyPiS_ii,"ax",@progbits
	.align	128
        .global         _Z7set_keyPiS_ii
        .type           _Z7set_keyPiS_ii,@function
        .size           _Z7set_keyPiS_ii,(.L_x_10 - _Z7set_keyPiS_ii)
        .other          _Z7set_keyPiS_ii,@"STO_CUDA_ENTRY STV_DEFAULT"
_Z7set_keyPiS_ii:
.text._Z7set_keyPiS_ii:
[----:B------:R-:W-:Y:S01]  /*0000*/  LDC R1, c[0x0][0x37c] ;  /* 0x0000df00ff017b82 */ /* 0x000fe20000000800 */
[----:B------:R-:W0:Y:S01]  /*0010*/  S2R R0, SR_TID.X ;  /* 0x0000000000007919 */ /* 0x000e220000002100 */
[----:B------:R-:W1:Y:S06]  /*0020*/  LDCU UR7, c[0x0][0x394] ;  /* 0x00007280ff0777ac */ /* 0x000e6c0008000800 */
[----:B------:R-:W0:Y:S01]  /*0030*/  S2UR UR6, SR_CTAID.X ;  /* 0x00000000000679c3 */ /* 0x000e220000002500 */
[----:B------:R-:W2:Y:S07]  /*0040*/  LDCU.64 UR4, c[0x0][0x358] ;  /* 0x00006b00ff0477ac */ /* 0x000eae0008000a00 */
[----:B------:R-:W0:Y:S01]  /*0050*/  LDC R7, c[0x0][0x360] ;  /* 0x0000d800ff077b82 */ /* 0x000e220000000800 */
[----:B-1----:R-:W-:Y:S01]  /*0060*/  UISETP.GE.AND UP0, UPT, UR7, 0x1, UPT ;  /* 0x000000010700788c */ /* 0x002fe2000bf06270 */
[----:B0-----:R-:W-:-:S04]  /*0070*/  IMAD R7, R7, UR6, R0 ;  /* 0x0000000607077c24 */ /* 0x001fc8000f8e0200 */
[----:B------:R-:W-:-:S04]  /*0080*/  IMAD.MOV.U32 R9, RZ, RZ, R7 ;  /* 0x000000ffff097224 */ /* 0x000fc800078e0007 */
[----:B--2---:R-:W-:Y:S05]  /*0090*/  BRA.U !UP0, `(.L_x_0) ;  /* 0x0000000108347547 */ /* 0x004fea000b800000 */
[----:B------:R-:W0:Y:S01]  /*00a0*/  LDC.64 R4, c[0x0][0x380] ;  /* 0x0000e000ff047b82 */ /* 0x000e220000000a00 */
[----:B------:R-:W-:Y:S01]  /*00b0*/  BSSY.RECONVERGENT B0, `(.L_x_0) ;  /* 0x000000b000007945 */ /* 0x000fe20003800200 */
[----:B------:R-:W-:Y:S01]  /*00c0*/  IMAD.MOV.U32 R9, RZ, RZ, RZ ;  /* 0x000000ffff097224 */ /* 0x000fe200078e00ff */
[----:B------:R-:W1:Y:S06]  /*00d0*/  LDCU UR7, c[0x0][0x394] ;  /* 0x00007280ff0777ac */ /* 0x000e6c0008000800 */
.L_x_2:
[----:B0-----:R-:W-:-:S06]  /*00e0*/  IMAD.WIDE.U32 R2, R9, 0x4, R4 ;  /* 0x0000000409027825 */ /* 0x001fcc00078e0004 */
[----:B------:R-:W2:Y:S02]  /*00f0*/  LDG.E R2, desc[UR4][R2.64] ;  /* 0x0000000402027981 */ /* 0x000ea4000c1e1900 */
[----:B--2---:R-:W-:-:S13]  /*0100*/  ISETP.GT.AND P0, PT, R2, R7, PT ;  /* 0x000000070200720c */ /* 0x004fda0003f04270 */
[----:B------:R-:W-:Y:S05]  /*0110*/  @P0 BRA `(.L_x_1) ;  /* 0x0000000000100947 */ /* 0x000fea0003800000 */
[----:B------:R-:W-:-:S04]  /*0120*/  IADD3 R9, PT, PT, R9, 0x1, RZ ;  /* 0x0000000109097810 */ /* 0x000fc80007ffe0ff */
[----:B-1----:R-:W-:-:S13]  /*0130*/  ISETP.NE.AND P0, PT, R9, UR7, PT ;  /* 0x0000000709007c0c */ /* 0x002fda000bf05270 */
[----:B------:R-:W-:Y:S05]  /*0140*/  @P0 BRA `(.L_x_2) ;  /* 0xfffffffc00e40947 */ /* 0x000fea000383ffff */
[----:B------:R-:W-:-:S07]  /*0150*/  MOV R9, R7 ;  /* 0x0000000700097202 */ /* 0x000fce0000000f00 */
.L_x_1:
[----:B-1----:R-:W-:Y:S05]  /*0160*/  BSYNC.RECONVERGENT B0 ;  /* 0x0000000000007941 */ /* 0x002fea0003800200 */
.L_x_0:
[----:B------:R-:W0:Y:S02]  /*0170*/  LDCU UR6, c[0x0][0x390] ;  /* 0x00007200ff0677ac */ /* 0x000e240008000800 */
[----:B0-----:R-:W-:-:S13]  /*0180*/  ISETP.GE.AND P0, PT, R7, UR6, PT ;  /* 0x0000000607007c0c */ /* 0x001fda000bf06270 */
[----:B------:R-:W-:Y:S05]  /*0190*/  @P0 EXIT ;  /* 0x000000000000094d */ /* 0x000fea0003800000 */
[----:B------:R-:W0:Y:S02]  /*01a0*/  LDC.64 R2, c[0x0][0x388] ;  /* 0x0000e200ff027b82 */ /* 0x000e240000000a00 */
[----:B0-----:R-:W-:-:S05]  /*01b0*/  IMAD.WIDE R2, R7, 0x4, R2 ;  /* 0x0000000407027825 */ /* 0x001fca00078e0202 */
[----:B------:R-:W-:Y:S01]  /*01c0*/  STG.E desc[UR4][R2.64], R9 ;  /* 0x0000000902007986 */ /* 0x000fe2000c101904 */
[----:B------:R-:W-:Y:S05]  /*01d0*/  EXIT ;  /* 0x000000000000794d */ /* 0x000fea0003800000 */
.L_x_3:
[----:B------:R-:W-:-:S00]  /*01e0*/  BRA `(.L_x_3) ;  /* 0xfffffffc00fc7947 */ /* 0x000fc0000383ffff */
[----:B------:R-:W-:-:S00]  /*01f0*/  NOP ;  /* 0x0000000000007918 */ /* 0x000fc00000000000 */
        /* <DEDUP_REMOVED lines=8> */
.L_x_10:


//--------------------- .text._Z11culc_offsetPiS_i --------------------------
	.section	.text._Z11culc_offsetPiS_i,"ax",@progbits
	.align	128
        .global         _Z11culc_offsetPiS_i
        .type           _Z11culc_offsetPiS_i,@function
        .size           _Z11culc_offsetPiS_i,(.L_x_11 - _Z11culc_offsetPiS_i)
        .other          _Z11culc_offsetPiS_i,@"STO_CUDA_ENTRY STV_DEFAULT"
_Z11culc_offsetPiS_i:
.text._Z11culc_offsetPiS_i:
[----:B------:R-:W-:Y:S01]  /*0000*/  LDC R1, c[0x0][0x37c] ;  /* 0x0000df00ff017b82 */ /* 0x000fe20000000800 */
[----:B------:R-:W0:Y:S07]  /*0010*/  S2R R0, SR_TID.X ;  /* 0x0000000000007919 */ /* 0x000e2e0000002100 */
[----:B------:R-:W1:Y:S01]  /*0020*/  S2UR UR4, SR_CTAID.X ;  /* 0x00000000000479c3 */ /* 0x000e620000002500 */
[----:B------:R-:W1:Y:S07]  /*0030*/  LDCU UR5, c[0x0][0x360] ;  /* 0x00006c00ff0577ac */ /* 0x000e6e0008000800 */
[----:B------:R-:W2:Y:S01]  /*0040*/  LDC R3, c[0x0][0x390] ;  /* 0x0000e400ff037b82 */ /* 0x000ea20000000800 */
[----:B-1----:R-:W-:-:S06]  /*0050*/  UIMAD UR4, UR4, UR5, URZ ;  /* 0x00000005040472a4 */ /* 0x002fcc000f8e02ff */
[----:B0-----:R-:W-:Y:S01]  /*0060*/  VIADD R2, R0, UR4 ;  /* 0x0000000400027c36 */ /* 0x001fe20008000000 */
[----:B--2---:R-:W-:-:S04]  /*0070*/  ISETP.GE.AND P0, PT, R3, 0x1, PT ;  /* 0x000000010300780c */ /* 0x004fc80003f06270 */
[----:B------:R-:W-:-:S13]  /*0080*/  ISETP.GE.OR P0, PT, R2, R3, !P0 ;  /* 0x000000030200720c */ /* 0x000fda0004706670 */
[----:B------:R-:W-:Y:S05]  /*0090*/  @P0 EXIT ;  /* 0x000000000000094d */ /* 0x000fea0003800000 */
[----:B------:R-:W-:Y:S01]  /*00a0*/  IMAD.MOV.U32 R5, RZ, RZ, R2 ;  /* 0x000000ffff057224 */ /* 0x000fe200078e0002 */
[----:B------:R-:W0:Y:S01]  /*00b0*/  LDCU.64 UR6, c[0x0][0x358] ;  /* 0x00006b00ff0677ac */ /* 0x000e220008000a00 */
[----:B------:R-:W-:Y:S01]  /*00c0*/  VIADD R2, R3, 0xffffffff ;  /* 0xffffffff03027836 */ /* 0x000fe20000000000 */
[----:B------:R-:W-:Y:S01]  /*00d0*/  BSSY.RECONVERGENT B0, `(.L_x_4) ;  /* 0x0000021000007945 */ /* 0x000fe20003800200 */
[----:B------:R-:W-:-:S03]  /*00e0*/  IMAD.MOV.U32 R11, RZ, RZ, RZ ;  /* 0x000000ffff0b7224 */ /* 0x000fc600078e00ff */
[----:B------:R-:W-:-:S04]  /*00f0*/  VIADDMNMX.U32 R2, R2, -R5, R2, PT ;  /* 0x8000000502027246 */ /* 0x000fc80003800002 */
[C---:B------:R-:W-:Y:S02]  /*0100*/  ISETP.GE.U32.AND P1, PT, R2.reuse, 0x3, PT ;  /* 0x000000030200780c */ /* 0x040fe40003f26070 */
[----:B------:R-:W-:-:S04]  /*0110*/  IADD3 R6, PT, PT, R2, 0x1, RZ ;  /* 0x0000000102067810 */ /* 0x000fc80007ffe0ff */
[----:B------:R-:W-:-:S04]  /*0120*/  LOP3.LUT R4, R6, 0x3, RZ, 0xc0, !PT ;  /* 0x0000000306047812 */ /* 0x000fc800078ec0ff */
[----:B------:R-:W-:-:S03]  /*0130*/  ISETP.NE.AND P0, PT, R4, RZ, PT ;  /* 0x000000ff0400720c */ /* 0x000fc60003f05270 */
[----:B0-----:R-:W-:Y:S10]  /*0140*/  @!P1 BRA `(.L_x_5) ;  /* 0x0000000000649947 */ /* 0x001ff40003800000 */
[----:B------:R-:W0:Y:S01]  /*0150*/  LDC.64 R12, c[0x0][0x380] ;  /* 0x0000e000ff0c7b82 */ /* 0x000e220000000a00 */
[----:B------:R-:W-:-:S05]  /*0160*/  LOP3.LUT R11, R6, 0xfffffffc, RZ, 0xc0, !PT ;  /* 0xfffffffc060b7812 */ /* 0x000fca00078ec0ff */
[----:B------:R-:W-:Y:S02]  /*0170*/  IMAD.MOV R10, RZ, RZ, -R11 ;  /* 0x000000ffff0a7224 */ /* 0x000fe400078e0a0b */
[----:B------:R-:W1:Y:S01]  /*0180*/  LDC.64 R2, c[0x0][0x388] ;  /* 0x0000e200ff027b82 */ /* 0x000e620000000a00 */
[----:B0-----:R-:W-:-:S05]  /*0190*/  IADD3 R12, P1, PT, R12, 0x8, RZ ;  /* 0x000000080c0c7810 */ /* 0x001fca0007f3e0ff */
[----:B------:R-:W-:Y:S01]  /*01a0*/  IMAD.X R21, RZ, RZ, R13, P1 ;  /* 0x000000ffff157224 */ /* 0x000fe200008e060d */
[----:B-1----:R-:W-:-:S04]  /*01b0*/  IADD3 R2, P2, PT, R2, 0x8, RZ ;  /* 0x0000000802027810 */ /* 0x002fc80007f5e0ff */
[----:B------:R-:W-:-:S09]  /*01c0*/  IADD3.X R3, PT, PT, RZ, R3, RZ, P2, !PT ;  /* 0x00000003ff037210 */ /* 0x000fd200017fe4ff */
.L_x_6:
[----:B------:R-:W-:Y:S02]  /*01d0*/  IMAD.MOV.U32 R8, RZ, RZ, R12 ;  /* 0x000000ffff087224 */ /* 0x000fe400078e000c */
[----:B------:R-:W-:-:S05]  /*01e0*/  IMAD.MOV.U32 R9, RZ, RZ, R21 ;  /* 0x000000ffff097224 */ /* 0x000fca00078e0015 */
[----:B0-----:R-:W2:Y:S01]  /*01f0*/  LDG.E R13, desc[UR6][R8.64+-0x8] ;  /* 0xfffff806080d7981 */ /* 0x001ea2000c1e1900 */
[----:B------:R-:W-:-:S05]  /*0200*/  IMAD.WIDE R6, R5, 0x4, R2 ;  /* 0x0000000405067825 */ /* 0x000fca00078e0202 */
[----:B--2---:R0:W-:Y:S04]  /*0210*/  REDG.E.ADD.STRONG.GPU desc[UR6][R6.64+-0x8], R13 ;  /* 0xfffff80d0600798e */ /* 0x0041e8000c12e106 */
[----:B------:R-:W2:Y:S04]  /*0220*/  LDG.E R15, desc[UR6][R8.64+-0x4] ;  /* 0xfffffc06080f7981 */ /* 0x000ea8000c1e1900 */
[----:B--2---:R0:W-:Y:S04]  /*0230*/  REDG.E.ADD.STRONG.GPU desc[UR6][R6.64+-0x4], R15 ;  /* 0xfffffc0f0600798e */ /* 0x0041e8000c12e106 */
[----:B------:R-:W2:Y:S01]  /*0240*/  LDG.E R17, desc[UR6][R8.64] ;  /* 0x0000000608117981 */ /* 0x000ea2000c1e1900 */
[----:B------:R-:W-:-:S04]  /*0250*/  IADD3 R10, PT, PT, R10, 0x4, RZ ;  /* 0x000000040a0a7810 */ /* 0x000fc80007ffe0ff */
[----:B------:R-:W-:Y:S01]  /*0260*/  ISETP.NE.AND P1, PT, R10, RZ, PT ;  /* 0x000000ff0a00720c */ /* 0x000fe20003f25270 */
[----:B--2---:R0:W-:Y:S04]  /*0270*/  REDG.E.ADD.STRONG.GPU desc[UR6][R6.64], R17 ;  /* 0x000000110600798e */ /* 0x0041e8000c12e106 */
[----:B------:R-:W2:Y:S01]  /*0280*/  LDG.E R19, desc[UR6][R8.64+0x4] ;  /* 0x0000040608137981 */ /* 0x000ea2000c1e1900 */
[----:B------:R-:W-:Y:S01]  /*0290*/  IADD3 R12, P2, PT, R8, 0x10, RZ ;  /* 0x00000010080c7810 */ /* 0x000fe20007f5e0ff */
[----:B------:R-:W-:-:S04]  /*02a0*/  VIADD R5, R5, 0x4 ;  /* 0x0000000405057836 */ /* 0x000fc80000000000 */
[----:B------:R-:W-:Y:S01]  /*02b0*/  IMAD.X R21, RZ, RZ, R9, P2 ;  /* 0x000000ffff157224 */ /* 0x000fe200010e0609 */
[----:B--2---:R0:W-:Y:S01]  /*02c0*/  REDG.E.ADD.STRONG.GPU desc[UR6][R6.64+0x4], R19 ;  /* 0x000004130600798e */ /* 0x0041e2000c12e106 */
[----:B------:R-:W-:Y:S06]  /*02d0*/  @P1 BRA `(.L_x_6) ;  /* 0xfffffffc00bc1947 */ /* 0x000fec000383ffff */
.L_x_5:
[----:B------:R-:W-:Y:S05]  /*02e0*/  BSYNC.RECONVERGENT B0 ;  /* 0x0000000000007941 */ /* 0x000fea0003800200 */
.L_x_4:
[----:B------:R-:W-:Y:S05]  /*02f0*/  @!P0 EXIT ;  /* 0x000000000000894d */ /* 0x000fea0003800000 */
[----:B------:R-:W1:Y:S08]  /*0300*/  LDC.64 R2, c[0x0][0x380] ;  /* 0x0000e000ff027b82 */ /* 0x000e700000000a00 */
[----:B0-----:R-:W0:Y:S01]  /*0310*/  LDC.64 R6, c[0x0][0x388] ;  /* 0x0000e200ff067b82 */ /* 0x001e220000000a00 */
[----:B-1----:R-:W-:Y:S01]  /*0320*/  IMAD.WIDE.U32 R2, R11, 0x4, R2 ;  /* 0x000000040b027825 */ /* 0x002fe200078e0002 */
[----:B------:R-:W-:-:S03]  /*0330*/  IADD3 R11, PT, PT, R0, UR4, R11 ;  /* 0x00000004000b7c10 */ /* 0x000fc6000fffe00b */
[----:B------:R-:W-:Y:S01]  /*0340*/  IMAD.MOV.U32 R9, RZ, RZ, R3 ;  /* 0x000000ffff097224 */ /* 0x000fe200078e0003 */
[----:B------:R-:W-:Y:S01]  /*0350*/  MOV R8, R2 ;  /* 0x0000000200087202 */ /* 0x000fe20000000f00 */
[----:B------:R-:W-:-:S07]  /*0360*/  IMAD.MOV R0, RZ, RZ, -R4 ;  /* 0x000000ffff007224 */ /* 0x000fce00078e0a04 */
.L_x_7:
[----:B-1----:R-:W-:Y:S01]  /*0370*/  IMAD.MOV.U32 R5, RZ, RZ, R9 ;  /* 0x000000ffff057224 */ /* 0x002fe200078e0009 */
[----:B------:R-:W-:-:S05]  /*0380*/  MOV R4, R8 ;  /* 0x0000000800047202 */ /* 0x000fca0000000f00 */
[----:B------:R-:W2:Y:S01]  /*0390*/  LDG.E R5, desc[UR6][R4.64] ;  /* 0x0000000604057981 */ /* 0x000ea2000c1e1900 */
[----:B------:R-:W-:Y:S02]  /*03a0*/  VIADD R0, R0, 0x1 ;  /* 0x0000000100007836 */ /* 0x000fe40000000000 */
[----:B0-----:R-:W-:-:S03]  /*03b0*/  IMAD.WIDE R2, R11, 0x4, R6 ;  /* 0x000000040b027825 */ /* 0x001fc600078e0206 */
[----:B------:R-:W-:Y:S02]  /*03c0*/  ISETP.NE.AND P0, PT, R0, RZ, PT ;  /* 0x000000ff0000720c */ /* 0x000fe40003f05270 */
[----:B------:R-:W-:Y:S02]  /*03d0*/  IADD3 R8, P1, PT, R8, 0x4, RZ ;  /* 0x0000000408087810 */ /* 0x000fe40007f3e0ff */
[----:B------:R-:W-:-:S03]  /*03e0*/  IADD3 R11, PT, PT, R11, 0x1, RZ ;  /* 0x000000010b0b7810 */ /* 0x000fc60007ffe0ff */
[----:B------:R-:W-:Y:S01]  /*03f0*/  IMAD.X R9, RZ, RZ, R9, P1 ;  /* 0x000000ffff097224 */ /* 0x000fe200008e0609 */
[----:B--2---:R1:W-:Y:S05]  /*0400*/  REDG.E.ADD.STRONG.GPU desc[UR6][R2.64], R5 ;  /* 0x000000050200798e */ /* 0x0043ea000c12e106 */
[----:B------:R-:W-:Y:S05]  /*0410*/  @P0 BRA `(.L_x_7) ;  /* 0xfffffffc00d40947 */ /* 0x000fea000383ffff */
[----:B------:R-:W-:Y:S05]  /*0420*/  EXIT ;  /* 0x000000000000794d */ /* 0x000fea0003800000 */
.L_x_8:
        /* <DEDUP_REMOVED lines=13> */
.L_x_11:


//--------------------- .text._Z9count_keyPiS_i   --------------------------
	.section	.text._Z9count_keyPiS_i,"ax",@progbits
	.align	128
        .global         _Z9count_keyPiS_i
        .type           _Z9count_keyPiS_i,@function
        .size           _Z9count_keyPiS_i,(.L_x_12 - _Z9count_keyPiS_i)
        .other          _Z9count_keyPiS_i,@"STO_CUDA_ENTRY STV_DEFAULT"
_Z9count_keyPiS_i:
.text._Z9count_keyPiS_i:
[----:B------:R-:W-:Y:S01]  /*0000*/  LDC R1, c[0x0][0x37c] ;  /* 0x0000df00ff017b82 */ /* 0x000fe20000000800 */
[----:B------:R-:W0:Y:S07]  /*0010*/  S2R R0, SR_TID.X ;  /* 0x0000000000007919 */ /* 0x000e2e0000002100 */
[----:B------:R-:W0:Y:S01]  /*0020*/  S2UR UR4, SR_CTAID.X ;  /* 0x00000000000479c3 */ /* 0x000e220000002500 */
[----:B------:R-:W1:Y:S07]  /*0030*/  LDCU UR5, c[0x0][0x390] ;  /* 0x00007200ff0577ac */ /* 0x000e6e0008000800 */
[----:B------:R-:W0:Y:S02]  /*0040*/  LDC R5, c[0x0][0x360] ;  /* 0x0000d800ff057b82 */ /* 0x000e240000000800 */
[----:B0-----:R-:W-:-:S05]  /*0050*/  IMAD R5, R5, UR4, R0 ;  /* 0x0000000405057c24 */ /* 0x001fca000f8e0200 */
[----:B-1----:R-:W-:-:S13]  /*0060*/  ISETP.GE.AND P0, PT, R5, UR5, PT ;  /* 0x0000000505007c0c */ /* 0x002fda000bf06270 */
[----:B------:R-:W-:Y:S05]  /*0070*/  @P0 EXIT ;  /* 0x000000000000094d */ /* 0x000fea0003800000 */
[----:B------:R-:W0:Y:S01]  /*0080*/  LDC.64 R2, c[0x0][0x388] ;  /* 0x0000e200ff027b82 */ /* 0x000e220000000a00 */
[----:B------:R-:W1:Y:S01]  /*0090*/  LDCU.64 UR4, c[0x0][0x358] ;  /* 0x00006b00ff0477ac */ /* 0x000e620008000a00 */
[----:B0-----:R-:W-:-:S06]  /*00a0*/  IMAD.WIDE R2, R5, 0x4, R2 ;  /* 0x0000000405027825 */ /* 0x001fcc00078e0202 */
[----:B------:R-:W0:Y:S01]  /*00b0*/  LDC.64 R4, c[0x0][0x380] ;  /* 0x0000e000ff047b82 */ /* 0x000e220000000a00 */
[----:B-1----:R-:W0:Y:S01]  /*00c0*/  LDG.E R3, desc[UR4][R2.64] ;  /* 0x0000000402037981 */ /* 0x002e22000c1e1900 */
[----:B------:R-:W-:Y:S02]  /*00d0*/  HFMA2 R7, -RZ, RZ, 0, 5.9604644775390625e-08 ;  /* 0x00000001ff077431 */ /* 0x000fe400000001ff */
[----:B0-----:R-:W-:-:S05]  /*00e0*/  IMAD.WIDE R4, R3, 0x4, R4 ;  /* 0x0000000403047825 */ /* 0x001fca00078e0204 */
[----:B------:R-:W-:Y:S01]  /*00f0*/  REDG.E.ADD.STRONG.GPU desc[UR4][R4.64], R7 ;  /* 0x000000070400798e */ /* 0x000fe2000c12e104 */
[----:B------:R-:W-:Y:S05]  /*0100*/  EXIT ;  /* 0x000000000000794d */ /* 0x000fea0003800000 */
.L_x_9:
        /* <DEDUP_REMOVED lines=15> */
.L_x_12:


//--------------------- .nv.shared.reserved.0     --------------------------
	.section	.nv.shared.reserved.0,"aw",@nobits
	.weak		__nv_reservedSMEM_offset_0_alias
	.size		__nv_reservedSMEM_offset_0_alias, 0, 64
	.other		__nv_reservedSMEM_offset_0_alias,@"STO_CUDA_RESERVED_SHARED STV_DEFAULT"
__nv_reservedSMEM_offset_0_alias:
	.zero		0
	.zero		64


//--------------------- .nv.constant0._Z7set_keyPiS_ii --------------------------
	.section	.nv.constant0._Z7set_keyPiS_ii,"a",@progbits
	.sectionflags	@""
	.align	4
.nv.constant0._Z7set_keyPiS_ii:
	.zero		920


//--------------------- .nv.constant0._Z11culc_offsetPiS_i --------------------------
	.section	.nv.constant0._Z11culc_offsetPiS_i,"a",@progbits
	.sectionflags	@""
	.align	4
.nv.constant0._Z11culc_offsetPiS_i:
	.zero		916


//--------------------- .nv.constant0._Z9count_keyPiS_i --------------------------
	.section	.nv.constant0._Z9count_keyPiS_i,"a",@progbits
	.sectionflags	@""
	.align	4
.nv.constant0._Z9count_keyPiS_i:
	.zero		916


//--------------------- SYMBOLS --------------------------

	.type		.nv.reservedSmem.offset0,@object
	.size		.nv.reservedSmem.offset0,0x4
